//
// Generated by NVIDIA NVVM Compiler
//
// Compiler Build ID: CL-36424714
// Cuda compilation tools, release 13.0, V13.0.88
// Based on NVVM 20.0.0
//

.version 9.0
.target sm_100
.address_size 64

	// .globl	_Z6kernelPhS_ii

.visible .entry _Z6kernelPhS_ii(
	.param .u64 .ptr .align 1 _Z6kernelPhS_ii_param_0,
	.param .u64 .ptr .align 1 _Z6kernelPhS_ii_param_1,
	.param .u32 _Z6kernelPhS_ii_param_2,
	.param .u32 _Z6kernelPhS_ii_param_3
)
{
	.reg .pred 	%p<2>;
	.reg .b16 	%rs<4>;
	.reg .b32 	%r<28>;
	.reg .b64 	%rd<13>;

	ld.param.u64 	%rd3, [_Z6kernelPhS_ii_param_0];
	ld.param.u64 	%rd4, [_Z6kernelPhS_ii_param_1];
	ld.param.u32 	%r3, [_Z6kernelPhS_ii_param_2];
	ld.param.u32 	%r4, [_Z6kernelPhS_ii_param_3];
	cvta.to.global.u64 	%rd1, %rd4;
	cvta.to.global.u64 	%rd5, %rd3;
	mov.u32 	%r5, %ctaid.y;
	mov.u32 	%r6, %ntid.y;
	mov.u32 	%r7, %tid.y;
	mad.lo.s32 	%r1, %r5, %r6, %r7;
	mov.u32 	%r8, %ctaid.x;
	mov.u32 	%r9, %ntid.x;
	mov.u32 	%r10, %tid.x;
	mad.lo.s32 	%r2, %r8, %r9, %r10;
	mad.lo.s32 	%r11, %r3, %r1, %r2;
	mul.lo.s32 	%r12, %r11, 3;
	cvt.s64.s32 	%rd6, %r12;
	add.s64 	%rd2, %rd5, %rd6;
	ld.global.u8 	%rs1, [%rd2];
	cvt.s64.s32 	%rd7, %r11;
	add.s64 	%rd8, %rd1, %rd7;
	st.global.u8 	[%rd8], %rs1;
	or.b32  	%r13, %r2, %r1;
	and.b32  	%r14, %r13, 1;
	setp.eq.b32 	%p1, %r14, 1;
	@%p1 bra 	$L__BB0_2;
	mul.lo.s32 	%r15, %r4, %r3;
	mul.lo.s32 	%r16, %r15, 5;
	shr.s32 	%r17, %r16, 31;
	shr.u32 	%r18, %r17, 30;
	add.s32 	%r19, %r16, %r18;
	shr.s32 	%r20, %r19, 2;
	shr.u32 	%r21, %r1, 2;
	shr.u32 	%r22, %r2, 31;
	add.s32 	%r23, %r2, %r22;
	shr.s32 	%r24, %r23, 1;
	mad.lo.s32 	%r25, %r3, %r21, %r24;
	ld.global.u8 	%rs2, [%rd2+1];
	add.s32 	%r26, %r15, %r25;
	cvt.s64.s32 	%rd9, %r26;
	add.s64 	%rd10, %rd1, %rd9;
	st.global.u8 	[%rd10], %rs2;
	ld.global.u8 	%rs3, [%rd2+2];
	add.s32 	%r27, %r20, %r25;
	cvt.s64.s32 	%rd11, %r27;
	add.s64 	%rd12, %rd1, %rd11;
	st.global.u8 	[%rd12], %rs3;
$L__BB0_2:
	ret;

}


// ===== COMPILED SASS (sm_100) =====

	.target	sm_100

	.elftype	@"ET_EXEC"


//--------------------- .note.nv.tkinfo           --------------------------
	.section	.note.nv.tkinfo,"",@"SHT_NOTE"
	.sectionflags	@"SHF_NOTE_NV_TKINFO"
	.tkinfo
        /*0018*/ 	.word	0x00000002
        /*0030*/ 	.string	""
        /*0030*/ 	.string	"ptxas"
        /*0030*/ 	.string	"Cuda compilation tools, release 13.0, V13.0.88"
        /*0030*/ 	.string	"Build cuda_13.0.r13.0/compiler.36424714_0"
        /*0030*/ 	.string	"-arch sm_100 -m 64 "



//--------------------- .note.nv.cuinfo           --------------------------
	.section	.note.nv.cuinfo,"",@"SHT_NOTE"
	.sectionflags	@"SHF_NOTE_NV_CUINFO"
        /*0018*/ 	.short	0x0002
        /*001a*/ 	.short	0x0064
        /*001c*/ 	.short	0x0082
	.zero		2


//--------------------- .nv.info                  --------------------------
	.section	.nv.info,"",@"SHT_CUDA_INFO"
	.align	4


	//----- nvinfo : EIATTR_REGCOUNT
	.align		4
        /*0000*/ 	.byte	0x04, 0x2f
        /*0002*/ 	.short	(.L_1 - .L_0)
	.align		4
.L_0:
        /*0004*/ 	.word	index@(_Z6kernelPhS_ii)
        /*0008*/ 	.word	0x0000000c


	//----- nvinfo : EIATTR_FRAME_SIZE
	.align		4
.L_1:
        /*000c*/ 	.byte	0x04, 0x11
        /*000e*/ 	.short	(.L_3 - .L_2)
	.align		4
.L_2:
        /*0010*/ 	.word	index@(_Z6kernelPhS_ii)
        /*0014*/ 	.word	0x00000000


	//----- nvinfo : EIATTR_MIN_STACK_SIZE
	.align		4
.L_3:
        /*0018*/ 	.byte	0x04, 0x12
        /*001a*/ 	.short	(.L_5 - .L_4)
	.align		4
.L_4:
        /*001c*/ 	.word	index@(_Z6kernelPhS_ii)
        /*0020*/ 	.word	0x00000000
.L_5:


//--------------------- .nv.compat                --------------------------
	.section	.nv.compat,"",@"SHT_CUDA_COMPAT_INFO"
	.align	4
        /*0000*/ 	.byte	0x02, 0x09, 0x00, 0x00, 0x02, 0x02, 0x01, 0x00, 0x02, 0x05, 0x05, 0x00, 0x03, 0x07, 0x01, 0x01
        /*0010*/ 	.byte	0x02, 0x03, 0x00, 0x00, 0x02, 0x06, 0x01, 0x00, 0x04, 0x0b, 0x08, 0x00, 0x09, 0x00, 0x00, 0x00
        /*0020*/ 	.byte	0x00, 0x00, 0x00, 0x00


//--------------------- .nv.info._Z6kernelPhS_ii  --------------------------
	.section	.nv.info._Z6kernelPhS_ii,"",@"SHT_CUDA_INFO"
	.sectionflags	@""
	.align	4


	//----- nvinfo : EIATTR_CUDA_API_VERSION
	.align		4
        /*0000*/ 	.byte	0x04, 0x37
        /*0002*/ 	.short	(.L_7 - .L_6)
.L_6:
        /*0004*/ 	.word	0x00000082


	//----- nvinfo : EIATTR_KPARAM_INFO
	.align		4
.L_7:
        /*0008*/ 	.byte	0x04, 0x17
        /*000a*/ 	.short	(.L_9 - .L_8)
.L_8:
        /*000c*/ 	.word	0x00000000
        /*0010*/ 	.short	0x0003
        /*0012*/ 	.short	0x0014
        /*0014*/ 	.byte	0x00, 0xf0, 0x11, 0x00


	//----- nvinfo : EIATTR_KPARAM_INFO
	.align		4
.L_9:
        /*0018*/ 	.byte	0x04, 0x17
        /*001a*/ 	.short	(.L_11 - .L_10)
.L_10:
        /*001c*/ 	.word	0x00000000
        /*0020*/ 	.short	0x0002
        /*0022*/ 	.short	0x0010
        /*0024*/ 	.byte	0x00, 0xf0, 0x11, 0x00


	//----- nvinfo : EIATTR_KPARAM_INFO
	.align		4
.L_11:
        /*0028*/ 	.byte	0x04, 0x17
        /*002a*/ 	.short	(.L_13 - .L_12)
.L_12:
        /*002c*/ 	.word	0x00000000
        /*0030*/ 	.short	0x0001
        /*0032*/ 	.short	0x0008
        /*0034*/ 	.byte	0x00, 0xf5, 0x21, 0x00


	//----- nvinfo : EIATTR_KPARAM_INFO
	.align		4
.L_13:
        /*0038*/ 	.byte	0x04, 0x17
        /*003a*/ 	.short	(.L_15 - .L_14)
.L_14:
        /*003c*/ 	.word	0x00000000
        /*0040*/ 	.short	0x0000
        /*0042*/ 	.short	0x0000
        /*0044*/ 	.byte	0x00, 0xf5, 0x21, 0x00


	//----- nvinfo : EIATTR_SPARSE_MMA_MASK
	.align		4
.L_15:
        /*0048*/ 	.byte	0x03, 0x50
        /*004a*/ 	.short	0x0000


	//----- nvinfo : EIATTR_MAXREG_COUNT
	.align		4
        /*004c*/ 	.byte	0x03, 0x1b
        /*004e*/ 	.short	0x00ff


	//----- nvinfo : EIATTR_MERCURY_ISA_VERSION
	.align		4
        /*0050*/ 	.byte	0x03, 0x5f
        /*0052*/ 	.short	0x0101


	//----- nvinfo : EIATTR_VRC_CTA_INIT_COUNT
	.align		4
        /*0054*/ 	.byte	0x02, 0x4a
	.zero		1
	.zero		1


	//----- nvinfo : EIATTR_EXIT_INSTR_OFFSETS
	.align		4
        /*0058*/ 	.byte	0x04, 0x1c
        /*005a*/ 	.short	(.L_17 - .L_16)


	//   ....[0]....
.L_16:
        /*005c*/ 	.word	0x00000160


	//   ....[1]....
        /*0060*/ 	.word	0x000002a0


	//----- nvinfo : EIATTR_CBANK_PARAM_SIZE
	.align		4
.L_17:
        /*0064*/ 	.byte	0x03, 0x19
        /*0066*/ 	.short	0x0018


	//----- nvinfo : EIATTR_PARAM_CBANK
	.align		4
        /*0068*/ 	.byte	0x04, 0x0a
        /*006a*/ 	.short	(.L_19 - .L_18)
	.align		4
.L_18:
        /*006c*/ 	.word	index@(.nv.constant0._Z6kernelPhS_ii)
        /*0070*/ 	.short	0x0380
        /*0072*/ 	.short	0x0018


	//----- nvinfo : EIATTR_SW_WAR
	.align		4
.L_19:
        /*0074*/ 	.byte	0x04, 0x36
        /*0076*/ 	.short	(.L_21 - .L_20)
.L_20:
        /*0078*/ 	.word	0x00000008
.L_21:


//--------------------- .nv.callgraph             --------------------------
	.section	.nv.callgraph,"",@"SHT_CUDA_CALLGRAPH"
	.align	4
	.sectionentsize	8
	.align		4
        /*0000*/ 	.word	0x00000000
	.align		4
        /*0004*/ 	.word	0xffffffff
	.align		4
        /*0008*/ 	.word	0x00000000
	.align		4
        /*000c*/ 	.word	0xfffffffe
	.align		4
        /*0010*/ 	.word	0x00000000
	.align		4
        /*0014*/ 	.word	0xfffffffd
	.align		4
        /*0018*/ 	.word	0x00000000
	.align		4
        /*001c*/ 	.word	0xfffffffc


//--------------------- .text._Z6kernelPhS_ii     --------------------------
	.section	.text._Z6kernelPhS_ii,"ax",@progbits
	.align	128
        .global         _Z6kernelPhS_ii
        .type           _Z6kernelPhS_ii,@function
        .size           _Z6kernelPhS_ii,(.L_x_1 - _Z6kernelPhS_ii)
        .other          _Z6kernelPhS_ii,@"STO_CUDA_ENTRY STV_DEFAULT"
_Z6kernelPhS_ii:
.text._Z6kernelPhS_ii:
[----:B------:R-:W-:Y:S01]  /*0000*/  LDC R1, c[0x0][0x37c] ;  /* 0x0000df00ff017b82 */ /* 0x000fe20000000800 */
[----:B------:R-:W0:Y:S07]  /*0010*/  S2R R3, SR_TID.Y ;  /* 0x0000000000037919 */ /* 0x000e2e0000002200 */
[----:B------:R-:W0:Y:S01]  /*0020*/  LDC R0, c[0x0][0x364] ;  /* 0x0000d900ff007b82 */ /* 0x000e220000000800 */
[----:B------:R-:W1:Y:S01]  /*0030*/  LDCU UR6, c[0x0][0x390] ;  /* 0x00007200ff0677ac */ /* 0x000e620008000800 */
[----:B------:R-:W2:Y:S01]  /*0040*/  S2R R2, SR_TID.X ;  /* 0x0000000000027919 */ /* 0x000ea20000002100 */
[----:B------:R-:W3:Y:S05]  /*0050*/  LDCU.128 UR8, c[0x0][0x380] ;  /* 0x00007000ff0877ac */ /* 0x000eea0008000c00 */
[----:B------:R-:W0:Y:S08]  /*0060*/  S2UR UR4, SR_CTAID.Y ;  /* 0x00000000000479c3 */ /* 0x000e300000002600 */
[----:B------:R-:W2:Y:S08]  /*0070*/  S2UR UR5, SR_CTAID.X ;  /* 0x00000000000579c3 */ /* 0x000eb00000002500 */
[----:B------:R-:W2:Y:S01]  /*0080*/  LDC R7, c[0x0][0x360] ;  /* 0x0000d800ff077b82 */ /* 0x000ea20000000800 */
[----:B0-----:R-:W-:-:S02]  /*0090*/  IMAD R0, R0, UR4, R3 ;  /* 0x0000000400007c24 */ /* 0x001fc4000f8e0203 */
[----:B--2---:R-:W-:Y:S01]  /*00a0*/  IMAD R7, R7, UR5, R2 ;  /* 0x0000000507077c24 */ /* 0x004fe2000f8e0202 */
[----:B------:R-:W0:Y:S03]  /*00b0*/  LDCU.64 UR4, c[0x0][0x358] ;  /* 0x00006b00ff0477ac */ /* 0x000e260008000a00 */
[----:B-1----:R-:W-:-:S04]  /*00c0*/  IMAD R6, R0, UR6, R7 ;  /* 0x0000000600067c24 */ /* 0x002fc8000f8e0207 */
[----:B------:R-:W-:-:S05]  /*00d0*/  IMAD R3, R6, 0x3, RZ ;  /* 0x0000000306037824 */ /* 0x000fca00078e02ff */
[----:B---3--:R-:W-:-:S04]  /*00e0*/  IADD3 R2, P0, PT, R3, UR8, RZ ;  /* 0x0000000803027c10 */ /* 0x008fc8000ff1e0ff */
[----:B------:R-:W-:-:S05]  /*00f0*/  LEA.HI.X.SX32 R3, R3, UR9, 0x1, P0 ;  /* 0x0000000903037c11 */ /* 0x000fca00080f0eff */
[----:B0-----:R-:W2:Y:S01]  /*0100*/  LDG.E.U8 R9, desc[UR4][R2.64] ;  /* 0x0000000402097981 */ /* 0x001ea2000c1e1100 */
[----:B------:R-:W-:Y:S02]  /*0110*/  LOP3.LUT R5, R7, 0x1, R0, 0xc8, !PT ;  /* 0x0000000107057812 */ /* 0x000fe400078ec800 */
[C---:B------:R-:W-:Y:S02]  /*0120*/  IADD3 R4, P1, PT, R6.reuse, UR10, RZ ;  /* 0x0000000a06047c10 */ /* 0x040fe4000ff3e0ff */
[----:B------:R-:W-:Y:S02]  /*0130*/  ISETP.NE.U32.AND P0, PT, R5, 0x1, PT ;  /* 0x000000010500780c */ /* 0x000fe40003f05070 */
[----:B------:R-:W-:-:S05]  /*0140*/  LEA.HI.X.SX32 R5, R6, UR11, 0x1, P1 ;  /* 0x0000000b06057c11 */ /* 0x000fca00088f0eff */
[----:B--2---:R0:W-:Y:S06]  /*0150*/  STG.E.U8 desc[UR4][R4.64], R9 ;  /* 0x0000000904007986 */ /* 0x0041ec000c101104 */
[----:B------:R-:W-:Y:S05]  /*0160*/  @!P0 EXIT ;  /* 0x000000000000894d */ /* 0x000fea0003800000 */
[----:B0-----:R-:W2:Y:S01]  /*0170*/  LDG.E.U8 R9, desc[UR4][R2.64+0x1] ;  /* 0x0000010402097981 */ /* 0x001ea2000c1e1100 */
[----:B------:R-:W0:Y:S01]  /*0180*/  LDC R5, c[0x0][0x394] ;  /* 0x0000e500ff057b82 */ /* 0x000e220000000800 */
[----:B------:R-:W-:Y:S02]  /*0190*/  LEA.HI R7, R7, R7, RZ, 0x1 ;  /* 0x0000000707077211 */ /* 0x000fe400078f08ff */
[----:B------:R-:W-:Y:S02]  /*01a0*/  SHF.R.U32.HI R4, RZ, 0x2, R0 ;  /* 0x00000002ff047819 */ /* 0x000fe40000011600 */
[----:B------:R-:W-:-:S05]  /*01b0*/  SHF.R.S32.HI R7, RZ, 0x1, R7 ;  /* 0x00000001ff077819 */ /* 0x000fca0000011407 */
[----:B------:R-:W-:Y:S02]  /*01c0*/  IMAD R6, R4, UR6, R7 ;  /* 0x0000000604067c24 */ /* 0x000fe4000f8e0207 */
[----:B0-----:R-:W-:-:S04]  /*01d0*/  IMAD R0, R5, UR6, RZ ;  /* 0x0000000605007c24 */ /* 0x001fc8000f8e02ff */
[----:B------:R-:W-:-:S05]  /*01e0*/  IMAD.IADD R5, R0, 0x1, R6 ;  /* 0x0000000100057824 */ /* 0x000fca00078e0206 */
[----:B------:R-:W-:-:S04]  /*01f0*/  IADD3 R4, P0, PT, R5, UR10, RZ ;  /* 0x0000000a05047c10 */ /* 0x000fc8000ff1e0ff */
[----:B------:R-:W-:-:S05]  /*0200*/  LEA.HI.X.SX32 R5, R5, UR11, 0x1, P0 ;  /* 0x0000000b05057c11 */ /* 0x000fca00080f0eff */
[----:B--2---:R-:W-:Y:S04]  /*0210*/  STG.E.U8 desc[UR4][R4.64], R9 ;  /* 0x0000000904007986 */ /* 0x004fe8000c101104 */
[----:B------:R-:W2:Y:S01]  /*0220*/  LDG.E.U8 R3, desc[UR4][R2.64+0x2] ;  /* 0x0000020402037981 */ /* 0x000ea2000c1e1100 */
[----:B------:R-:W-:-:S05]  /*0230*/  IMAD R0, R0, 0x5, RZ ;  /* 0x0000000500007824 */ /* 0x000fca00078e02ff */
[----:B------:R-:W-:-:S04]  /*0240*/  SHF.R.S32.HI R7, RZ, 0x1f, R0 ;  /* 0x0000001fff077819 */ /* 0x000fc80000011400 */
[----:B------:R-:W-:-:S04]  /*0250*/  LEA.HI R7, R7, R0, RZ, 0x2 ;  /* 0x0000000007077211 */ /* 0x000fc800078f10ff */
[----:B------:R-:W-:-:S04]  /*0260*/  LEA.HI.SX32 R7, R7, R6, 0x1e ;  /* 0x0000000607077211 */ /* 0x000fc800078ff2ff */
[----:B------:R-:W-:-:S04]  /*0270*/  IADD3 R6, P0, PT, R7, UR10, RZ ;  /* 0x0000000a07067c10 */ /* 0x000fc8000ff1e0ff */
[----:B------:R-:W-:-:S05]  /*0280*/  LEA.HI.X.SX32 R7, R7, UR11, 0x1, P0 ;  /* 0x0000000b07077c11 */ /* 0x000fca00080f0eff */
[----:B--2---:R-:W-:Y:S01]  /*0290*/  STG.E.U8 desc[UR4][R6.64], R3 ;  /* 0x0000000306007986 */ /* 0x004fe2000c101104 */
[----:B------:R-:W-:Y:S05]  /*02a0*/  EXIT ;  /* 0x000000000000794d */ /* 0x000fea0003800000 */
.L_x_0:
[----:B------:R-:W-:-:S00]  /*02b0*/  BRA `(.L_x_0) ;  /* 0xfffffffc00fc7947 */ /* 0x000fc0000383ffff */
[----:B------:R-:W-:-:S00]  /*02c0*/  NOP ;  /* 0x0000000000007918 */ /* 0x000fc00000000000 */
        /* <DEDUP_REMOVED lines=11> */
.L_x_1:


//--------------------- .nv.shared.reserved.0     --------------------------
	.section	.nv.shared.reserved.0,"aw",@nobits
	.weak		__nv_reservedSMEM_offset_0_alias
	.size		__nv_reservedSMEM_offset_0_alias, 0, 64
	.other		__nv_reservedSMEM_offset_0_alias,@"STO_CUDA_RESERVED_SHARED STV_DEFAULT"
__nv_reservedSMEM_offset_0_alias:
	.zero		0
	.zero		64


//--------------------- .nv.constant0._Z6kernelPhS_ii --------------------------
	.section	.nv.constant0._Z6kernelPhS_ii,"a",@progbits
	.sectionflags	@""
	.align	4
.nv.constant0._Z6kernelPhS_ii:
	.zero		920


//--------------------- SYMBOLS --------------------------

	.type		.nv.reservedSmem.offset0,@object
	.size		.nv.reservedSmem.offset0,0x4
